//
// Generated by NVIDIA NVVM Compiler
//
// Compiler Build ID: CL-36424714
// Cuda compilation tools, release 13.0, V13.0.88
// Based on NVVM 20.0.0
//

.version 9.0
.target sm_100
.address_size 64

	// .globl	_Z7mysgemmiiiPKfS0_Pf
// _ZZ7mysgemmiiiPKfS0_PfE6Acache has been demoted
// _ZZ7mysgemmiiiPKfS0_PfE6Bcache has been demoted

.visible .entry _Z7mysgemmiiiPKfS0_Pf(
	.param .u32 _Z7mysgemmiiiPKfS0_Pf_param_0,
	.param .u32 _Z7mysgemmiiiPKfS0_Pf_param_1,
	.param .u32 _Z7mysgemmiiiPKfS0_Pf_param_2,
	.param .u64 .ptr .align 1 _Z7mysgemmiiiPKfS0_Pf_param_3,
	.param .u64 .ptr .align 1 _Z7mysgemmiiiPKfS0_Pf_param_4,
	.param .u64 .ptr .align 1 _Z7mysgemmiiiPKfS0_Pf_param_5
)
{
	.reg .pred 	%p<6>;
	.reg .b32 	%r<67>;
	.reg .b32 	%f<108>;
	.reg .b64 	%rd<20>;
	// demoted variable
	.shared .align 4 .b8 _ZZ7mysgemmiiiPKfS0_PfE6Acache[400];
	// demoted variable
	.shared .align 4 .b8 _ZZ7mysgemmiiiPKfS0_PfE6Bcache[400];
	ld.param.u32 	%r29, [_Z7mysgemmiiiPKfS0_Pf_param_1];
	ld.param.u32 	%r30, [_Z7mysgemmiiiPKfS0_Pf_param_2];
	ld.param.u64 	%rd4, [_Z7mysgemmiiiPKfS0_Pf_param_3];
	ld.param.u64 	%rd5, [_Z7mysgemmiiiPKfS0_Pf_param_4];
	cvta.to.global.u64 	%rd1, %rd5;
	cvta.to.global.u64 	%rd2, %rd4;
	mov.u32 	%r31, %ctaid.x;
	mov.u32 	%r32, %ctaid.y;
	mov.u32 	%r1, %tid.x;
	mov.u32 	%r2, %tid.y;
	mul.lo.s32 	%r3, %r32, 10;
	mul.lo.s32 	%r66, %r3, %r30;
	add.s32 	%r5, %r66, %r30;
	mul.lo.s32 	%r6, %r31, 10;
	setp.lt.s32 	%p1, %r30, 1;
	mov.f32 	%f107, 0f00000000;
	@%p1 bra 	$L__BB0_6;
	mul.lo.s32 	%r7, %r30, %r2;
	mul.lo.s32 	%r33, %r2, 40;
	mov.u32 	%r34, _ZZ7mysgemmiiiPKfS0_PfE6Acache;
	add.s32 	%r8, %r34, %r33;
	shl.b32 	%r35, %r1, 2;
	add.s32 	%r9, %r8, %r35;
	mul.lo.s32 	%r10, %r29, %r2;
	mov.u32 	%r36, _ZZ7mysgemmiiiPKfS0_PfE6Bcache;
	add.s32 	%r12, %r36, %r35;
	add.s32 	%r11, %r12, %r33;
	add.s32 	%r13, %r66, 10;
	max.s32 	%r37, %r5, %r13;
	sub.s32 	%r38, %r37, %r66;
	add.s32 	%r39, %r38, -10;
	setp.ne.s32 	%p2, %r39, 0;
	selp.u32 	%r40, 1, 0, %p2;
	selp.s32 	%r41, -1, 0, %p2;
	add.s32 	%r42, %r39, %r41;
	mul.hi.u32 	%r43, %r42, -858993459;
	shr.u32 	%r44, %r43, 3;
	add.s32 	%r14, %r44, %r40;
	and.b32  	%r45, %r14, 1;
	setp.eq.b32 	%p3, %r45, 1;
	mov.f32 	%f107, 0f00000000;
	mov.u32 	%r61, %r6;
	@%p3 bra 	$L__BB0_3;
	add.s32 	%r46, %r7, %r1;
	add.s32 	%r47, %r46, %r66;
	mul.wide.s32 	%rd6, %r47, 4;
	add.s64 	%rd7, %rd2, %rd6;
	ld.global.f32 	%f10, [%rd7];
	st.shared.f32 	[%r9], %f10;
	add.s32 	%r48, %r10, %r1;
	add.s32 	%r49, %r48, %r6;
	mul.wide.s32 	%rd8, %r49, 4;
	add.s64 	%rd9, %rd1, %rd8;
	ld.global.f32 	%f11, [%rd9];
	st.shared.f32 	[%r11], %f11;
	bar.sync 	0;
	ld.shared.f32 	%f12, [%r8];
	ld.shared.f32 	%f13, [%r12];
	fma.rn.f32 	%f14, %f12, %f13, 0f00000000;
	ld.shared.f32 	%f15, [%r8+4];
	ld.shared.f32 	%f16, [%r12+40];
	fma.rn.f32 	%f17, %f15, %f16, %f14;
	ld.shared.f32 	%f18, [%r8+8];
	ld.shared.f32 	%f19, [%r12+80];
	fma.rn.f32 	%f20, %f18, %f19, %f17;
	ld.shared.f32 	%f21, [%r8+12];
	ld.shared.f32 	%f22, [%r12+120];
	fma.rn.f32 	%f23, %f21, %f22, %f20;
	ld.shared.f32 	%f24, [%r8+16];
	ld.shared.f32 	%f25, [%r12+160];
	fma.rn.f32 	%f26, %f24, %f25, %f23;
	ld.shared.f32 	%f27, [%r8+20];
	ld.shared.f32 	%f28, [%r12+200];
	fma.rn.f32 	%f29, %f27, %f28, %f26;
	ld.shared.f32 	%f30, [%r8+24];
	ld.shared.f32 	%f31, [%r12+240];
	fma.rn.f32 	%f32, %f30, %f31, %f29;
	ld.shared.f32 	%f33, [%r8+28];
	ld.shared.f32 	%f34, [%r12+280];
	fma.rn.f32 	%f35, %f33, %f34, %f32;
	ld.shared.f32 	%f36, [%r8+32];
	ld.shared.f32 	%f37, [%r12+320];
	fma.rn.f32 	%f38, %f36, %f37, %f35;
	ld.shared.f32 	%f39, [%r8+36];
	ld.shared.f32 	%f40, [%r12+360];
	fma.rn.f32 	%f107, %f39, %f40, %f38;
	bar.sync 	0;
	mad.lo.s32 	%r61, %r29, 10, %r6;
	mov.u32 	%r66, %r13;
$L__BB0_3:
	setp.eq.s32 	%p4, %r14, 0;
	@%p4 bra 	$L__BB0_6;
	add.s32 	%r50, %r1, %r61;
	add.s32 	%r51, %r2, 10;
	mad.lo.s32 	%r65, %r29, %r51, %r50;
	add.s32 	%r64, %r50, %r10;
	add.s32 	%r52, %r1, %r66;
	add.s32 	%r63, %r52, %r7;
$L__BB0_5:
	mul.wide.s32 	%rd10, %r63, 4;
	add.s64 	%rd11, %rd2, %rd10;
	ld.global.f32 	%f41, [%rd11];
	st.shared.f32 	[%r9], %f41;
	mul.wide.s32 	%rd12, %r64, 4;
	add.s64 	%rd13, %rd1, %rd12;
	ld.global.f32 	%f42, [%rd13];
	st.shared.f32 	[%r11], %f42;
	bar.sync 	0;
	ld.shared.f32 	%f43, [%r8];
	ld.shared.f32 	%f44, [%r12];
	fma.rn.f32 	%f45, %f43, %f44, %f107;
	ld.shared.f32 	%f46, [%r8+4];
	ld.shared.f32 	%f47, [%r12+40];
	fma.rn.f32 	%f48, %f46, %f47, %f45;
	ld.shared.f32 	%f49, [%r8+8];
	ld.shared.f32 	%f50, [%r12+80];
	fma.rn.f32 	%f51, %f49, %f50, %f48;
	ld.shared.f32 	%f52, [%r8+12];
	ld.shared.f32 	%f53, [%r12+120];
	fma.rn.f32 	%f54, %f52, %f53, %f51;
	ld.shared.f32 	%f55, [%r8+16];
	ld.shared.f32 	%f56, [%r12+160];
	fma.rn.f32 	%f57, %f55, %f56, %f54;
	ld.shared.f32 	%f58, [%r8+20];
	ld.shared.f32 	%f59, [%r12+200];
	fma.rn.f32 	%f60, %f58, %f59, %f57;
	ld.shared.f32 	%f61, [%r8+24];
	ld.shared.f32 	%f62, [%r12+240];
	fma.rn.f32 	%f63, %f61, %f62, %f60;
	ld.shared.f32 	%f64, [%r8+28];
	ld.shared.f32 	%f65, [%r12+280];
	fma.rn.f32 	%f66, %f64, %f65, %f63;
	ld.shared.f32 	%f67, [%r8+32];
	ld.shared.f32 	%f68, [%r12+320];
	fma.rn.f32 	%f69, %f67, %f68, %f66;
	ld.shared.f32 	%f70, [%r8+36];
	ld.shared.f32 	%f71, [%r12+360];
	fma.rn.f32 	%f72, %f70, %f71, %f69;
	bar.sync 	0;
	ld.global.f32 	%f73, [%rd11+40];
	st.shared.f32 	[%r9], %f73;
	mul.wide.s32 	%rd14, %r65, 4;
	add.s64 	%rd15, %rd1, %rd14;
	ld.global.f32 	%f74, [%rd15];
	st.shared.f32 	[%r11], %f74;
	bar.sync 	0;
	ld.shared.f32 	%f75, [%r8];
	ld.shared.f32 	%f76, [%r12];
	fma.rn.f32 	%f77, %f75, %f76, %f72;
	ld.shared.f32 	%f78, [%r8+4];
	ld.shared.f32 	%f79, [%r12+40];
	fma.rn.f32 	%f80, %f78, %f79, %f77;
	ld.shared.f32 	%f81, [%r8+8];
	ld.shared.f32 	%f82, [%r12+80];
	fma.rn.f32 	%f83, %f81, %f82, %f80;
	ld.shared.f32 	%f84, [%r8+12];
	ld.shared.f32 	%f85, [%r12+120];
	fma.rn.f32 	%f86, %f84, %f85, %f83;
	ld.shared.f32 	%f87, [%r8+16];
	ld.shared.f32 	%f88, [%r12+160];
	fma.rn.f32 	%f89, %f87, %f88, %f86;
	ld.shared.f32 	%f90, [%r8+20];
	ld.shared.f32 	%f91, [%r12+200];
	fma.rn.f32 	%f92, %f90, %f91, %f89;
	ld.shared.f32 	%f93, [%r8+24];
	ld.shared.f32 	%f94, [%r12+240];
	fma.rn.f32 	%f95, %f93, %f94, %f92;
	ld.shared.f32 	%f96, [%r8+28];
	ld.shared.f32 	%f97, [%r12+280];
	fma.rn.f32 	%f98, %f96, %f97, %f95;
	ld.shared.f32 	%f99, [%r8+32];
	ld.shared.f32 	%f100, [%r12+320];
	fma.rn.f32 	%f101, %f99, %f100, %f98;
	ld.shared.f32 	%f102, [%r8+36];
	ld.shared.f32 	%f103, [%r12+360];
	fma.rn.f32 	%f107, %f102, %f103, %f101;
	bar.sync 	0;
	add.s32 	%r66, %r66, 20;
	mul.lo.s32 	%r57, %r29, 20;
	add.s32 	%r65, %r65, %r57;
	add.s32 	%r64, %r64, %r57;
	add.s32 	%r63, %r63, 20;
	setp.lt.s32 	%p5, %r66, %r5;
	@%p5 bra 	$L__BB0_5;
$L__BB0_6:
	ld.param.u64 	%rd19, [_Z7mysgemmiiiPKfS0_Pf_param_5];
	cvta.to.global.u64 	%rd16, %rd19;
	add.s32 	%r58, %r3, %r2;
	add.s32 	%r59, %r6, %r1;
	mad.lo.s32 	%r60, %r58, %r29, %r59;
	mul.wide.s32 	%rd17, %r60, 4;
	add.s64 	%rd18, %rd16, %rd17;
	st.global.f32 	[%rd18], %f107;
	ret;

}


// ===== COMPILED SASS (sm_100) =====

	.target	sm_100

	.elftype	@"ET_EXEC"


//--------------------- .note.nv.tkinfo           --------------------------
	.section	.note.nv.tkinfo,"",@"SHT_NOTE"
	.sectionflags	@"SHF_NOTE_NV_TKINFO"
	.tkinfo
        /*0018*/ 	.word	0x00000002
        /*0030*/ 	.string	""
        /*0030*/ 	.string	"ptxas"
        /*0030*/ 	.string	"Cuda compilation tools, release 13.0, V13.0.88"
        /*0030*/ 	.string	"Build cuda_13.0.r13.0/compiler.36424714_0"
        /*0030*/ 	.string	"-arch sm_100 -m 64 "



//--------------------- .note.nv.cuinfo           --------------------------
	.section	.note.nv.cuinfo,"",@"SHT_NOTE"
	.sectionflags	@"SHF_NOTE_NV_CUINFO"
        /*0018*/ 	.short	0x0002
        /*001a*/ 	.short	0x0064
        /*001c*/ 	.short	0x0082
	.zero		2


//--------------------- .nv.info                  --------------------------
	.section	.nv.info,"",@"SHT_CUDA_INFO"
	.align	4


	//----- nvinfo : EIATTR_REGCOUNT
	.align		4
        /*0000*/ 	.byte	0x04, 0x2f
        /*0002*/ 	.short	(.L_1 - .L_0)
	.align		4
.L_0:
        /*0004*/ 	.word	index@(_Z7mysgemmiiiPKfS0_Pf)
        /*0008*/ 	.word	0x00000020


	//----- nvinfo : EIATTR_FRAME_SIZE
	.align		4
.L_1:
        /*000c*/ 	.byte	0x04, 0x11
        /*000e*/ 	.short	(.L_3 - .L_2)
	.align		4
.L_2:
        /*0010*/ 	.word	index@(_Z7mysgemmiiiPKfS0_Pf)
        /*0014*/ 	.word	0x00000000


	//----- nvinfo : EIATTR_MIN_STACK_SIZE
	.align		4
.L_3:
        /*0018*/ 	.byte	0x04, 0x12
        /*001a*/ 	.short	(.L_5 - .L_4)
	.align		4
.L_4:
        /*001c*/ 	.word	index@(_Z7mysgemmiiiPKfS0_Pf)
        /*0020*/ 	.word	0x00000000
.L_5:


//--------------------- .nv.compat                --------------------------
	.section	.nv.compat,"",@"SHT_CUDA_COMPAT_INFO"
	.align	4
        /*0000*/ 	.byte	0x02, 0x09, 0x00, 0x00, 0x02, 0x02, 0x01, 0x00, 0x02, 0x05, 0x05, 0x00, 0x03, 0x07, 0x01, 0x01
        /*0010*/ 	.byte	0x02, 0x03, 0x00, 0x00, 0x02, 0x06, 0x01, 0x00, 0x04, 0x0b, 0x08, 0x00, 0x09, 0x00, 0x00, 0x00
        /*0020*/ 	.byte	0x00, 0x00, 0x00, 0x00


//--------------------- .nv.info._Z7mysgemmiiiPKfS0_Pf --------------------------
	.section	.nv.info._Z7mysgemmiiiPKfS0_Pf,"",@"SHT_CUDA_INFO"
	.sectionflags	@""
	.align	4


	//----- nvinfo : EIATTR_CUDA_API_VERSION
	.align		4
        /*0000*/ 	.byte	0x04, 0x37
        /*0002*/ 	.short	(.L_7 - .L_6)
.L_6:
        /*0004*/ 	.word	0x00000082


	//----- nvinfo : EIATTR_KPARAM_INFO
	.align		4
.L_7:
        /*0008*/ 	.byte	0x04, 0x17
        /*000a*/ 	.short	(.L_9 - .L_8)
.L_8:
        /*000c*/ 	.word	0x00000000
        /*0010*/ 	.short	0x0005
        /*0012*/ 	.short	0x0020
        /*0014*/ 	.byte	0x00, 0xf5, 0x21, 0x00


	//----- nvinfo : EIATTR_KPARAM_INFO
	.align		4
.L_9:
        /*0018*/ 	.byte	0x04, 0x17
        /*001a*/ 	.short	(.L_11 - .L_10)
.L_10:
        /*001c*/ 	.word	0x00000000
        /*0020*/ 	.short	0x0004
        /*0022*/ 	.short	0x0018
        /*0024*/ 	.byte	0x00, 0xf5, 0x21, 0x00


	//----- nvinfo : EIATTR_KPARAM_INFO
	.align		4
.L_11:
        /*0028*/ 	.byte	0x04, 0x17
        /*002a*/ 	.short	(.L_13 - .L_12)
.L_12:
        /*002c*/ 	.word	0x00000000
        /*0030*/ 	.short	0x0003
        /*0032*/ 	.short	0x0010
        /*0034*/ 	.byte	0x00, 0xf5, 0x21, 0x00


	//----- nvinfo : EIATTR_KPARAM_INFO
	.align		4
.L_13:
        /*0038*/ 	.byte	0x04, 0x17
        /*003a*/ 	.short	(.L_15 - .L_14)
.L_14:
        /*003c*/ 	.word	0x00000000
        /*0040*/ 	.short	0x0002
        /*0042*/ 	.short	0x0008
        /*0044*/ 	.byte	0x00, 0xf0, 0x11, 0x00


	//----- nvinfo : EIATTR_KPARAM_INFO
	.align		4
.L_15:
        /*0048*/ 	.byte	0x04, 0x17
        /*004a*/ 	.short	(.L_17 - .L_16)
.L_16:
        /*004c*/ 	.word	0x00000000
        /*0050*/ 	.short	0x0001
        /*0052*/ 	.short	0x0004
        /*0054*/ 	.byte	0x00, 0xf0, 0x11, 0x00


	//----- nvinfo : EIATTR_KPARAM_INFO
	.align		4
.L_17:
        /*0058*/ 	.byte	0x04, 0x17
        /*005a*/ 	.short	(.L_19 - .L_18)
.L_18:
        /*005c*/ 	.word	0x00000000
        /*0060*/ 	.short	0x0000
        /*0062*/ 	.short	0x0000
        /*0064*/ 	.byte	0x00, 0xf0, 0x11, 0x00


	//----- nvinfo : EIATTR_SPARSE_MMA_MASK
	.align		4
.L_19:
        /*0068*/ 	.byte	0x03, 0x50
        /*006a*/ 	.short	0x0000


	//----- nvinfo : EIATTR_MAXREG_COUNT
	.align		4
        /*006c*/ 	.byte	0x03, 0x1b
        /*006e*/ 	.short	0x00ff


	//----- nvinfo : EIATTR_NUM_BARRIERS
	.align		4
        /*0070*/ 	.byte	0x02, 0x4c
        /*0072*/ 	.byte	0x01
	.zero		1


	//----- nvinfo : EIATTR_MERCURY_ISA_VERSION
	.align		4
        /*0074*/ 	.byte	0x03, 0x5f
        /*0076*/ 	.short	0x0101


	//----- nvinfo : EIATTR_VRC_CTA_INIT_COUNT
	.align		4
        /*0078*/ 	.byte	0x02, 0x4a
	.zero		1
	.zero		1


	//----- nvinfo : EIATTR_EXIT_INSTR_OFFSETS
	.align		4
        /*007c*/ 	.byte	0x04, 0x1c
        /*007e*/ 	.short	(.L_21 - .L_20)


	//   ....[0]....
.L_20:
        /*0080*/ 	.word	0x00000ab0


	//----- nvinfo : EIATTR_CBANK_PARAM_SIZE
	.align		4
.L_21:
        /*0084*/ 	.byte	0x03, 0x19
        /*0086*/ 	.short	0x0028


	//----- nvinfo : EIATTR_PARAM_CBANK
	.align		4
        /*0088*/ 	.byte	0x04, 0x0a
        /*008a*/ 	.short	(.L_23 - .L_22)
	.align		4
.L_22:
        /*008c*/ 	.word	index@(.nv.constant0._Z7mysgemmiiiPKfS0_Pf)
        /*0090*/ 	.short	0x0380
        /*0092*/ 	.short	0x0028


	//----- nvinfo : EIATTR_SW_WAR
	.align		4
.L_23:
        /*0094*/ 	.byte	0x04, 0x36
        /*0096*/ 	.short	(.L_25 - .L_24)
.L_24:
        /*0098*/ 	.word	0x00000008
.L_25:


//--------------------- .nv.callgraph             --------------------------
	.section	.nv.callgraph,"",@"SHT_CUDA_CALLGRAPH"
	.align	4
	.sectionentsize	8
	.align		4
        /*0000*/ 	.word	0x00000000
	.align		4
        /*0004*/ 	.word	0xffffffff
	.align		4
        /*0008*/ 	.word	0x00000000
	.align		4
        /*000c*/ 	.word	0xfffffffe
	.align		4
        /*0010*/ 	.word	0x00000000
	.align		4
        /*0014*/ 	.word	0xfffffffd
	.align		4
        /*0018*/ 	.word	0x00000000
	.align		4
        /*001c*/ 	.word	0xfffffffc


//--------------------- .text._Z7mysgemmiiiPKfS0_Pf --------------------------
	.section	.text._Z7mysgemmiiiPKfS0_Pf,"ax",@progbits
	.align	128
        .global         _Z7mysgemmiiiPKfS0_Pf
        .type           _Z7mysgemmiiiPKfS0_Pf,@function
        .size           _Z7mysgemmiiiPKfS0_Pf,(.L_x_4 - _Z7mysgemmiiiPKfS0_Pf)
        .other          _Z7mysgemmiiiPKfS0_Pf,@"STO_CUDA_ENTRY STV_DEFAULT"
_Z7mysgemmiiiPKfS0_Pf:
.text._Z7mysgemmiiiPKfS0_Pf:
[----:B------:R-:W-:Y:S01]  /*0000*/  LDC R1, c[0x0][0x37c] ;  /* 0x0000df00ff017b82 */ /* 0x000fe20000000800 */
[----:B------:R-:W0:Y:S07]  /*0010*/  LDCU UR11, c[0x0][0x388] ;  /* 0x00007100ff0b77ac */ /* 0x000e2e0008000800 */
[----:B------:R-:W1:Y:S01]  /*0020*/  S2UR UR6, SR_CTAID.Y ;  /* 0x00000000000679c3 */ /* 0x000e620000002600 */
[----:B------:R-:W2:Y:S01]  /*0030*/  S2R R0, SR_TID.X ;  /* 0x0000000000007919 */ /* 0x000ea20000002100 */
[----:B------:R-:W-:Y:S01]  /*0040*/  HFMA2 R25, -RZ, RZ, 0, 0 ;  /* 0x00000000ff197431 */ /* 0x000fe200000001ff */
[----:B------:R-:W3:Y:S01]  /*0050*/  LDCU.64 UR12, c[0x0][0x358] ;  /* 0x00006b00ff0c77ac */ /* 0x000ee20008000a00 */
[----:B------:R-:W4:Y:S04]  /*0060*/  S2R R3, SR_TID.Y ;  /* 0x0000000000037919 */ /* 0x000f280000002200 */
[----:B------:R-:W5:Y:S01]  /*0070*/  S2UR UR7, SR_CTAID.X ;  /* 0x00000000000779c3 */ /* 0x000f620000002500 */
[----:B0-----:R-:W-:-:S02]  /*0080*/  UISETP.GE.AND UP0, UPT, UR11, 0x1, UPT ;  /* 0x000000010b00788c */ /* 0x001fc4000bf06270 */
[----:B-1----:R-:W-:Y:S02]  /*0090*/  UIMAD UR6, UR6, 0xa, URZ ;  /* 0x0000000a060678a4 */ /* 0x002fe4000f8e02ff */
[----:B-----5:R-:W-:-:S05]  /*00a0*/  UIMAD UR7, UR7, 0xa, URZ ;  /* 0x0000000a070778a4 */ /* 0x020fca000f8e02ff */
[----:B--23--:R-:W-:Y:S07]  /*00b0*/  BRA.U !UP0, `(.L_x_0) ;  /* 0x0000000908607547 */ /* 0x00cfee000b800000 */
[----:B------:R-:W-:Y:S01]  /*00c0*/  UIMAD UR8, UR6, UR11, URZ ;  /* 0x0000000b060872a4 */ /* 0x000fe2000f8e02ff */
[----:B------:R-:W0:Y:S01]  /*00d0*/  S2R R7, SR_CgaCtaId ;  /* 0x0000000000077919 */ /* 0x000e220000008800 */
[----:B------:R-:W-:Y:S02]  /*00e0*/  MOV R2, 0x400 ;  /* 0x0000040000027802 */ /* 0x000fe40000000f00 */
[----:B------:R-:W-:Y:S01]  /*00f0*/  UIADD3 UR10, UPT, UPT, UR8, UR11, URZ ;  /* 0x0000000b080a7290 */ /* 0x000fe2000fffe0ff */
[----:B------:R-:W-:Y:S01]  /*0100*/  MOV R25, RZ ;  /* 0x000000ff00197202 */ /* 0x000fe20000000f00 */
[----:B------:R-:W-:-:S04]  /*0110*/  UIADD3 UR9, UPT, UPT, UR8, 0xa, URZ ;  /* 0x0000000a08097890 */ /* 0x000fc8000fffe0ff */
[----:B------:R-:W-:-:S04]  /*0120*/  UISETP.LT.AND UP0, UPT, UR10, UR9, UPT ;  /* 0x000000090a00728c */ /* 0x000fc8000bf01270 */
[----:B------:R-:W-:-:S04]  /*0130*/  USEL UR4, UR10, UR9, !UP0 ;  /* 0x000000090a047287 */ /* 0x000fc8000c000000 */
[----:B------:R-:W-:-:S04]  /*0140*/  UIADD3 UR4, UPT, UPT, -UR8, UR4, URZ ;  /* 0x0000000408047290 */ /* 0x000fc8000fffe1ff */
[----:B------:R-:W-:Y:S02]  /*0150*/  UIADD3 UR5, UPT, UPT, UR4, -0xa, URZ ;  /* 0xfffffff604057890 */ /* 0x000fe4000fffe0ff */
[----:B------:R-:W-:Y:S02]  /*0160*/  UIADD3 UR4, UPT, UPT, UR4, -0xb, URZ ;  /* 0xfffffff504047890 */ /* 0x000fe4000fffe0ff */
[----:B------:R-:W-:Y:S01]  /*0170*/  UISETP.NE.AND UP0, UPT, UR5, URZ, UPT ;  /* 0x000000ff0500728c */ /* 0x000fe2000bf05270 */
[----:B0-----:R-:W-:Y:S02]  /*0180*/  LEA R4, R7, R2, 0x18 ;  /* 0x0000000207047211 */ /* 0x001fe400078ec0ff */
[----:B------:R-:W-:-:S08]  /*0190*/  IADD3 R2, PT, PT, R2, 0x190, RZ ;  /* 0x0000019002027810 */ /* 0x000fd00007ffe0ff */
[----:B------:R-:W-:Y:S01]  /*01a0*/  @!UP0 UIADD3 UR4, UPT, UPT, UR5, URZ, URZ ;  /* 0x000000ff05048290 */ /* 0x000fe2000fffe0ff */
[----:B----4-:R-:W-:Y:S01]  /*01b0*/  IMAD R5, R3, 0x28, R4 ;  /* 0x0000002803057824 */ /* 0x010fe200078e0204 */
[----:B------:R-:W-:Y:S02]  /*01c0*/  LEA R7, R7, R2, 0x18 ;  /* 0x0000000207077211 */ /* 0x000fe400078ec0ff */
[----:B------:R-:W-:Y:S02]  /*01d0*/  UIMAD.WIDE.U32 UR4, UR4, -0x33333333, URZ ;  /* 0xcccccccd040478a5 */ /* 0x000fe4000f8e00ff */
[C---:B------:R-:W-:Y:S02]  /*01e0*/  LEA R4, R0.reuse, R7, 0x2 ;  /* 0x0000000700047211 */ /* 0x040fe400078e10ff */
[----:B------:R-:W-:Y:S01]  /*01f0*/  USHF.R.U32.HI UR4, URZ, 0x3, UR5 ;  /* 0x00000003ff047899 */ /* 0x000fe20008011605 */
[----:B------:R-:W-:Y:S01]  /*0200*/  LEA R6, R0, R5, 0x2 ;  /* 0x0000000500067211 */ /* 0x000fe200078e10ff */
[----:B------:R-:W-:Y:S01]  /*0210*/  ULEA.HI UR5, UR5, 0x1, URZ, 0x1d ;  /* 0x0000000105057891 */ /* 0x000fe2000f8fe8ff */
[----:B------:R-:W-:Y:S01]  /*0220*/  IMAD R7, R3, 0x28, R4 ;  /* 0x0000002803077824 */ /* 0x000fe200078e0204 */
[----:B------:R-:W-:-:S04]  /*0230*/  @!UP0 UIADD3 UR5, UPT, UPT, UR4, URZ, URZ ;  /* 0x000000ff04058290 */ /* 0x000fc8000fffe0ff */
[----:B------:R-:W-:Y:S02]  /*0240*/  ULOP3.LUT UR4, UR5, 0x1, URZ, 0xc0, !UPT ;  /* 0x0000000105047892 */ /* 0x000fe4000f8ec0ff */
[----:B------:R-:W-:Y:S02]  /*0250*/  UISETP.NE.AND UP1, UPT, UR5, URZ, UPT ;  /* 0x000000ff0500728c */ /* 0x000fe4000bf25270 */
[----:B------:R-:W-:-:S03]  /*0260*/  UISETP.NE.U32.AND UP0, UPT, UR4, 0x1, UPT ;  /* 0x000000010400788c */ /* 0x000fc6000bf05070 */
[----:B------:R-:W-:-:S06]  /*0270*/  UMOV UR4, UR7 ;  /* 0x0000000700047c82 */ /* 0x000fcc0008000000 */
[----:B------:R-:W-:Y:S05]  /*0280*/  BRA.U !UP0, `(.L_x_1) ;  /* 0x0000000108a87547 */ /* 0x000fea000b800000 */
[----:B------:R-:W0:Y:S01]  /*0290*/  LDCU UR4, c[0x0][0x384] ;  /* 0x00007080ff0477ac */ /* 0x000e220008000800 */
[----:B------:R-:W1:Y:S01]  /*02a0*/  LDC.64 R12, c[0x0][0x390] ;  /* 0x0000e400ff0c7b82 */ /* 0x000e620000000a00 */
[----:B------:R-:W-:-:S05]  /*02b0*/  IMAD R2, R3, UR11, R0 ;  /* 0x0000000b03027c24 */ /* 0x000fca000f8e0200 */
[----:B------:R-:W-:Y:S02]  /*02c0*/  IADD3 R9, PT, PT, R2, UR8, RZ ;  /* 0x0000000802097c10 */ /* 0x000fe4000fffe0ff */
[----:B------:R-:W2:Y:S01]  /*02d0*/  LDC.64 R14, c[0x0][0x398] ;  /* 0x0000e600ff0e7b82 */ /* 0x000ea20000000a00 */
[----:B0-----:R-:W-:-:S05]  /*02e0*/  IMAD R8, R3, UR4, R0 ;  /* 0x0000000403087c24 */ /* 0x001fca000f8e0200 */
[----:B------:R-:W-:Y:S01]  /*02f0*/  IADD3 R11, PT, PT, R8, UR7, RZ ;  /* 0x00000007080b7c10 */ /* 0x000fe2000fffe0ff */
[----:B-1----:R-:W-:-:S05]  /*0300*/  IMAD.WIDE R12, R9, 0x4, R12 ;  /* 0x00000004090c7825 */ /* 0x002fca00078e020c */
[----:B------:R-:W3:Y:S01]  /*0310*/  LDG.E R17, desc[UR12][R12.64] ;  /* 0x0000000c0c117981 */ /* 0x000ee2000c1e1900 */
[----:B--2---:R-:W-:-:S06]  /*0320*/  IMAD.WIDE R14, R11, 0x4, R14 ;  /* 0x000000040b0e7825 */ /* 0x004fcc00078e020e */
[----:B------:R-:W2:Y:S01]  /*0330*/  LDG.E R14, desc[UR12][R14.64] ;  /* 0x0000000c0e0e7981 */ /* 0x000ea2000c1e1900 */
[----:B------:R-:W-:Y:S01]  /*0340*/  UIMAD UR4, UR4, 0xa, UR7 ;  /* 0x0000000a040478a4 */ /* 0x000fe2000f8e0207 */
[----:B------:R-:W-:Y:S02]  /*0350*/  UMOV UR8, UR9 ;  /* 0x0000000900087c82 */ /* 0x000fe40008000000 */
[----:B---3--:R-:W-:Y:S04]  /*0360*/  STS [R6], R17 ;  /* 0x0000001106007388 */ /* 0x008fe80000000800 */
[----:B--2---:R-:W-:Y:S01]  /*0370*/  STS [R7], R14 ;  /* 0x0000000e07007388 */ /* 0x004fe20000000800 */
[----:B------:R-:W-:Y:S06]  /*0380*/  BAR.SYNC.DEFER_BLOCKING 0x0 ;  /* 0x0000000000007b1d */ /* 0x000fec0000010000 */
[----:B------:R-:W-:Y:S04]  /*0390*/  LDS R25, [R4] ;  /* 0x0000000004197984 */ /* 0x000fe80000000800 */
[----:B------:R-:W0:Y:S04]  /*03a0*/  LDS.64 R8, [R5] ;  /* 0x0000000005087984 */ /* 0x000e280000000a00 */
[----:B------:R-:W1:Y:S04]  /*03b0*/  LDS R27, [R4+0x28] ;  /* 0x00002800041b7984 */ /* 0x000e680000000800 */
[----:B------:R-:W-:Y:S04]  /*03c0*/  LDS R22, [R4+0x50] ;  /* 0x0000500004167984 */ /* 0x000fe80000000800 */
[----:B------:R-:W2:Y:S04]  /*03d0*/  LDS.64 R10, [R5+0x8] ;  /* 0x00000800050a7984 */ /* 0x000ea80000000a00 */
[----:B------:R-:W3:Y:S04]  /*03e0*/  LDS R29, [R4+0x78] ;  /* 0x00007800041d7984 */ /* 0x000ee80000000800 */
[----:B------:R-:W-:Y:S04]  /*03f0*/  LDS R23, [R4+0xa0] ;  /* 0x0000a00004177984 */ /* 0x000fe80000000800 */
[----:B------:R-:W4:Y:S04]  /*0400*/  LDS.64 R12, [R5+0x10] ;  /* 0x00001000050c7984 */ /* 0x000f280000000a00 */
[----:B------:R-:W5:Y:S04]  /*0410*/  LDS R20, [R4+0xc8] ;  /* 0x0000c80004147984 */ /* 0x000f680000000800 */
[----:B------:R-:W-:Y:S04]  /*0420*/  LDS R21, [R4+0xf0] ;  /* 0x0000f00004157984 */ /* 0x000fe80000000800 */
[----:B------:R-:W5:Y:S04]  /*0430*/  LDS.64 R14, [R5+0x18] ;  /* 0x00001800050e7984 */ /* 0x000f680000000a00 */
[----:B------:R-:W5:Y:S04]  /*0440*/  LDS R18, [R4+0x118] ;  /* 0x0001180004127984 */ /* 0x000f680000000800 */
[----:B------:R-:W-:Y:S04]  /*0450*/  LDS R19, [R4+0x140] ;  /* 0x0001400004137984 */ /* 0x000fe80000000800 */
[----:B------:R-:W5:Y:S04]  /*0460*/  LDS.64 R16, [R5+0x20] ;  /* 0x0000200005107984 */ /* 0x000f680000000a00 */
[----:B------:R-:W5:Y:S01]  /*0470*/  LDS R2, [R4+0x168] ;  /* 0x0001680004027984 */ /* 0x000f620000000800 */
[----:B0-----:R-:W-:-:S04]  /*0480*/  FFMA R8, R8, R25, RZ ;  /* 0x0000001908087223 */ /* 0x001fc800000000ff */
[----:B-1----:R-:W-:-:S04]  /*0490*/  FFMA R9, R27, R9, R8 ;  /* 0x000000091b097223 */ /* 0x002fc80000000008 */
[----:B--2---:R-:W-:-:S04]  /*04a0*/  FFMA R10, R10, R22, R9 ;  /* 0x000000160a0a7223 */ /* 0x004fc80000000009 */
[----:B---3--:R-:W-:-:S04]  /*04b0*/  FFMA R11, R29, R11, R10 ;  /* 0x0000000b1d0b7223 */ /* 0x008fc8000000000a */
[----:B----4-:R-:W-:-:S04]  /*04c0*/  FFMA R11, R12, R23, R11 ;  /* 0x000000170c0b7223 */ /* 0x010fc8000000000b */
[----:B-----5:R-:W-:-:S04]  /*04d0*/  FFMA R11, R20, R13, R11 ;  /* 0x0000000d140b7223 */ /* 0x020fc8000000000b */
[----:B------:R-:W-:-:S04]  /*04e0*/  FFMA R11, R14, R21, R11 ;  /* 0x000000150e0b7223 */ /* 0x000fc8000000000b */
[----:B------:R-:W-:-:S04]  /*04f0*/  FFMA R11, R18, R15, R11 ;  /* 0x0000000f120b7223 */ /* 0x000fc8000000000b */
[----:B------:R-:W-:-:S04]  /*0500*/  FFMA R11, R16, R19, R11 ;  /* 0x00000013100b7223 */ /* 0x000fc8000000000b */
[----:B------:R-:W-:Y:S01]  /*0510*/  FFMA R25, R2, R17, R11 ;  /* 0x0000001102197223 */ /* 0x000fe2000000000b */
[----:B------:R-:W-:Y:S06]  /*0520*/  BAR.SYNC.DEFER_BLOCKING 0x0 ;  /* 0x0000000000007b1d */ /* 0x000fec0000010000 */
.L_x_1:
[----:B------:R-:W-:Y:S05]  /*0530*/  BRA.U !UP1, `(.L_x_0) ;  /* 0x0000000509407547 */ /* 0x000fea000b800000 */
[----:B------:R-:W0:Y:S01]  /*0540*/  LDC R8, c[0x0][0x384] ;  /* 0x0000e100ff087b82 */ /* 0x000e220000000800 */
[C---:B------:R-:W-:Y:S02]  /*0550*/  IADD3 R2, PT, PT, R0.reuse, UR8, RZ ;  /* 0x0000000800027c10 */ /* 0x040fe4000fffe0ff */
[----:B------:R-:W-:Y:S02]  /*0560*/  IADD3 R15, PT, PT, R0, UR4, RZ ;  /* 0x00000004000f7c10 */ /* 0x000fe4000fffe0ff */
[C---:B------:R-:W-:Y:S01]  /*0570*/  IADD3 R9, PT, PT, R3.reuse, 0xa, RZ ;  /* 0x0000000a03097810 */ /* 0x040fe20007ffe0ff */
[----:B------:R-:W-:Y:S02]  /*0580*/  IMAD R21, R3, UR11, R2 ;  /* 0x0000000b03157c24 */ /* 0x000fe4000f8e0202 */
[----:B------:R-:W1:Y:S08]  /*0590*/  LDC.64 R10, c[0x0][0x390] ;  /* 0x0000e400ff0a7b82 */ /* 0x000e700000000a00 */
[----:B------:R-:W2:Y:S01]  /*05a0*/  LDC.64 R12, c[0x0][0x398] ;  /* 0x0000e600ff0c7b82 */ /* 0x000ea20000000a00 */
[----:B0-----:R-:W-:-:S02]  /*05b0*/  IMAD R9, R9, R8, R15 ;  /* 0x0000000809097224 */ /* 0x001fc400078e020f */
[----:B------:R-:W-:-:S07]  /*05c0*/  IMAD R2, R3, R8, R15 ;  /* 0x0000000803027224 */ /* 0x000fce00078e020f */
.L_x_2:
[----:B-1----:R-:W-:-:S04]  /*05d0*/  IMAD.WIDE R22, R21, 0x4, R10 ;  /* 0x0000000415167825 */ /* 0x002fc800078e020a */
[----:B--2---:R-:W-:Y:S01]  /*05e0*/  IMAD.WIDE R18, R2, 0x4, R12 ;  /* 0x0000000402127825 */ /* 0x004fe200078e020c */
[----:B------:R-:W2:Y:S05]  /*05f0*/  LDG.E R29, desc[UR12][R22.64] ;  /* 0x0000000c161d7981 */ /* 0x000eaa000c1e1900 */
[----:B------:R-:W3:Y:S04]  /*0600*/  LDG.E R18, desc[UR12][R18.64] ;  /* 0x0000000c12127981 */ /* 0x000ee8000c1e1900 */
[----:B--2---:R-:W-:Y:S04]  /*0610*/  STS [R6], R29 ;  /* 0x0000001d06007388 */ /* 0x004fe80000000800 */
[----:B---3--:R-:W-:Y:S01]  /*0620*/  STS [R7], R18 ;  /* 0x0000001207007388 */ /* 0x008fe20000000800 */
[----:B------:R-:W-:Y:S06]  /*0630*/  BAR.SYNC.DEFER_BLOCKING 0x0 ;  /* 0x0000000000007b1d */ /* 0x000fec0000010000 */
[----:B------:R-:W-:Y:S04]  /*0640*/  LDS R20, [R4] ;  /* 0x0000000004147984 */ /* 0x000fe80000000800 */
[----:B------:R-:W0:Y:S04]  /*0650*/  LDS.64 R16, [R5] ;  /* 0x0000000005107984 */ /* 0x000e280000000a00 */
[----:B------:R-:W1:Y:S04]  /*0660*/  LDS R24, [R4+0x28] ;  /* 0x0000280004187984 */ /* 0x000e680000000800 */
[----:B------:R-:W-:Y:S04]  /*0670*/  LDS R27, [R4+0x50] ;  /* 0x00005000041b7984 */ /* 0x000fe80000000800 */
[----:B------:R-:W2:Y:S04]  /*0680*/  LDS.64 R14, [R5+0x8] ;  /* 0x00000800050e7984 */ /* 0x000ea80000000a00 */
[----:B------:R-:W-:Y:S04]  /*0690*/  LDS R18, [R4+0xc8] ;  /* 0x0000c80004127984 */ /* 0x000fe80000000800 */
[----:B------:R-:W-:Y:S01]  /*06a0*/  LDS R26, [R4+0x118] ;  /* 0x00011800041a7984 */ /* 0x000fe20000000800 */
[----:B0-----:R-:W-:-:S03]  /*06b0*/  FFMA R16, R16, R20, R25 ;  /* 0x0000001410107223 */ /* 0x001fc60000000019 */
[----:B------:R-:W0:Y:S01]  /*06c0*/  LDS R25, [R4+0x78] ;  /* 0x0000780004197984 */ /* 0x000e220000000800 */
[----:B-1----:R-:W-:-:S03]  /*06d0*/  FFMA R19, R24, R17, R16 ;  /* 0x0000001118137223 */ /* 0x002fc60000000010 */
[----:B------:R-:W-:Y:S04]  /*06e0*/  LDS R20, [R4+0xa0] ;  /* 0x0000a00004147984 */ /* 0x000fe80000000800 */
[----:B------:R-:W1:Y:S01]  /*06f0*/  LDS.64 R16, [R5+0x10] ;  /* 0x0000100005107984 */ /* 0x000e620000000a00 */
[----:B--2---:R-:W-:-:S03]  /*0700*/  FFMA R14, R14, R27, R19 ;  /* 0x0000001b0e0e7223 */ /* 0x004fc60000000013 */
[----:B------:R-:W-:Y:S01]  /*0710*/  LDS R27, [R4+0x140] ;  /* 0x00014000041b7984 */ /* 0x000fe20000000800 */
[----:B0-----:R-:W-:-:S04]  /*0720*/  FFMA R15, R25, R15, R14 ;  /* 0x0000000f190f7223 */ /* 0x001fc8000000000e */
[----:B-1----:R-:W-:Y:S02]  /*0730*/  FFMA R19, R16, R20, R15 ;  /* 0x0000001410137223 */ /* 0x002fe4000000000f */
[----:B------:R-:W-:Y:S02]  /*0740*/  LDS R15, [R4+0xf0] ;  /* 0x0000f000040f7984 */ /* 0x000fe40000000800 */
[----:B------:R-:W-:Y:S02]  /*0750*/  FFMA R14, R18, R17, R19 ;  /* 0x00000011120e7223 */ /* 0x000fe40000000013 */
[----:B------:R-:W-:Y:S04]  /*0760*/  LDS R20, [R4+0x168] ;  /* 0x0001680004147984 */ /* 0x000fe80000000800 */
[----:B------:R-:W0:Y:S04]  /*0770*/  LDS.64 R16, [R5+0x18] ;  /* 0x0000180005107984 */ /* 0x000e280000000a00 */
[----:B------:R-:W1:Y:S01]  /*0780*/  LDS.64 R18, [R5+0x20] ;  /* 0x0000200005127984 */ /* 0x000e620000000a00 */
[----:B------:R-:W-:Y:S01]  /*0790*/  BAR.SYNC.DEFER_BLOCKING 0x0 ;  /* 0x0000000000007b1d */ /* 0x000fe20000010000 */
[----:B------:R-:W-:-:S05]  /*07a0*/  IMAD.WIDE R24, R9, 0x4, R12 ;  /* 0x0000000409187825 */ /* 0x000fca00078e020c */
[----:B------:R2:W3:Y:S04]  /*07b0*/  LDG.E R22, desc[UR12][R22.64+0x28] ;  /* 0x0000280c16167981 */ /* 0x0004e8000c1e1900 */
[----:B------:R4:W5:Y:S01]  /*07c0*/  LDG.E R24, desc[UR12][R24.64] ;  /* 0x0000000c18187981 */ /* 0x000962000c1e1900 */
[----:B------:R-:W-:Y:S01]  /*07d0*/  UIADD3 UR8, UPT, UPT, UR8, 0x14, URZ ;  /* 0x0000001408087890 */ /* 0x000fe2000fffe0ff */
[----:B------:R-:W-:Y:S01]  /*07e0*/  IMAD R2, R8, 0x14, R2 ;  /* 0x0000001408027824 */ /* 0x000fe200078e0202 */
[----:B------:R-:W-:Y:S01]  /*07f0*/  IADD3 R21, PT, PT, R21, 0x14, RZ ;  /* 0x0000001415157810 */ /* 0x000fe20007ffe0ff */
[----:B0-----:R-:W-:Y:S01]  /*0800*/  FFMA R16, R16, R15, R14 ;  /* 0x0000000f10107223 */ /* 0x001fe2000000000e */
[----:B------:R-:W-:Y:S01]  /*0810*/  UISETP.GE.AND UP0, UPT, UR8, UR10, UPT ;  /* 0x0000000a0800728c */ /* 0x000fe2000bf06270 */
[----:B------:R-:W-:-:S02]  /*0820*/  IMAD R9, R8, 0x14, R9 ;  /* 0x0000001408097824 */ /* 0x000fc400078e0209 */
[----:B--2---:R-:W-:-:S04]  /*0830*/  FFMA R23, R26, R17, R16 ;  /* 0x000000111a177223 */ /* 0x004fc80000000010 */
[----:B-1----:R-:W-:-:S04]  /*0840*/  FFMA R23, R18, R27, R23 ;  /* 0x0000001b12177223 */ /* 0x002fc80000000017 */
[----:B----4-:R-:W-:Y:S01]  /*0850*/  FFMA R25, R20, R19, R23 ;  /* 0x0000001314197223 */ /* 0x010fe20000000017 */
[----:B---3--:R-:W-:Y:S04]  /*0860*/  STS [R6], R22 ;  /* 0x0000001606007388 */ /* 0x008fe80000000800 */
[----:B-----5:R-:W-:Y:S01]  /*0870*/  STS [R7], R24 ;  /* 0x0000001807007388 */ /* 0x020fe20000000800 */
        /* <DEDUP_REMOVED lines=10> */
[----:B------:R-:W-:Y:S01]  /*0920*/  LDS R24, [R4+0x118] ;  /* 0x0001180004187984 */ /* 0x000fe20000000800 */
[----:B0-----:R-:W-:-:S04]  /*0930*/  FFMA R25, R14, R29, R25 ;  /* 0x0000001d0e197223 */ /* 0x001fc80000000019 */
[----:B-1----:R-:W-:Y:S02]  /*0940*/  FFMA R15, R28, R15, R25 ;  /* 0x0000000f1c0f7223 */ /* 0x002fe40000000019 */
[----:B------:R-:W-:Y:S02]  /*0950*/  LDS R25, [R4+0xf0] ;  /* 0x0000f00004197984 */ /* 0x000fe40000000800 */
[----:B--2---:R-:W-:Y:S02]  /*0960*/  FFMA R27, R16, R26, R15 ;  /* 0x0000001a101b7223 */ /* 0x004fe4000000000f */
[----:B------:R-:W0:Y:S02]  /*0970*/  LDS.64 R14, [R5+0x18] ;  /* 0x00001800050e7984 */ /* 0x000e240000000a00 */
[----:B---3--:R-:W-:Y:S02]  /*0980*/  FFMA R29, R22, R17, R27 ;  /* 0x00000011161d7223 */ /* 0x008fe4000000001b */
[----:B------:R-:W-:Y:S04]  /*0990*/  LDS R27, [R4+0x140] ;  /* 0x00014000041b7984 */ /* 0x000fe80000000800 */
[----:B------:R-:W1:Y:S01]  /*09a0*/  LDS.64 R16, [R5+0x20] ;  /* 0x0000200005107984 */ /* 0x000e620000000a00 */
[----:B----4-:R-:W-:-:S03]  /*09b0*/  FFMA R23, R18, R23, R29 ;  /* 0x0000001712177223 */ /* 0x010fc6000000001d */
[----:B------:R-:W2:Y:S01]  /*09c0*/  LDS R29, [R4+0x168] ;  /* 0x00016800041d7984 */ /* 0x000ea20000000800 */
[----:B-----5:R-:W-:-:S04]  /*09d0*/  FFMA R19, R20, R19, R23 ;  /* 0x0000001314137223 */ /* 0x020fc80000000017 */
[----:B0-----:R-:W-:-:S04]  /*09e0*/  FFMA R19, R14, R25, R19 ;  /* 0x000000190e137223 */ /* 0x001fc80000000013 */
[----:B------:R-:W-:-:S04]  /*09f0*/  FFMA R15, R24, R15, R19 ;  /* 0x0000000f180f7223 */ /* 0x000fc80000000013 */
[----:B-1----:R-:W-:-:S04]  /*0a00*/  FFMA R16, R16, R27, R15 ;  /* 0x0000001b10107223 */ /* 0x002fc8000000000f */
[----:B--2---:R-:W-:Y:S01]  /*0a10*/  FFMA R25, R29, R17, R16 ;  /* 0x000000111d197223 */ /* 0x004fe20000000010 */
[----:B------:R-:W-:Y:S06]  /*0a20*/  BAR.SYNC.DEFER_BLOCKING 0x0 ;  /* 0x0000000000007b1d */ /* 0x000fec0000010000 */
[----:B------:R-:W-:Y:S05]  /*0a30*/  BRA.U !UP0, `(.L_x_2) ;  /* 0xfffffff908e47547 */ /* 0x000fea000b83ffff */
.L_x_0:
[----:B------:R-:W0:Y:S01]  /*0a40*/  LDC.64 R4, c[0x0][0x3a0] ;  /* 0x0000e800ff047b82 */ /* 0x000e220000000a00 */
[----:B------:R-:W1:Y:S01]  /*0a50*/  LDCU UR4, c[0x0][0x384] ;  /* 0x00007080ff0477ac */ /* 0x000e620008000800 */
[----:B----4-:R-:W-:Y:S02]  /*0a60*/  IADD3 R3, PT, PT, R3, UR6, RZ ;  /* 0x0000000603037c10 */ /* 0x010fe4000fffe0ff */
[----:B------:R-:W-:-:S05]  /*0a70*/  IADD3 R0, PT, PT, R0, UR7, RZ ;  /* 0x0000000700007c10 */ /* 0x000fca000fffe0ff */
[----:B-1----:R-:W-:-:S04]  /*0a80*/  IMAD R3, R3, UR4, R0 ;  /* 0x0000000403037c24 */ /* 0x002fc8000f8e0200 */
[----:B0-----:R-:W-:-:S05]  /*0a90*/  IMAD.WIDE R2, R3, 0x4, R4 ;  /* 0x0000000403027825 */ /* 0x001fca00078e0204 */
[----:B------:R-:W-:Y:S01]  /*0aa0*/  STG.E desc[UR12][R2.64], R25 ;  /* 0x0000001902007986 */ /* 0x000fe2000c10190c */
[----:B------:R-:W-:Y:S05]  /*0ab0*/  EXIT ;  /* 0x000000000000794d */ /* 0x000fea0003800000 */
.L_x_3:
[----:B------:R-:W-:-:S00]  /*0ac0*/  BRA `(.L_x_3) ;  /* 0xfffffffc00fc7947 */ /* 0x000fc0000383ffff */
[----:B------:R-:W-:-:S00]  /*0ad0*/  NOP ;  /* 0x0000000000007918 */ /* 0x000fc00000000000 */
        /* <DEDUP_REMOVED lines=10> */
.L_x_4:


//--------------------- .nv.shared._Z7mysgemmiiiPKfS0_Pf --------------------------
	.section	.nv.shared._Z7mysgemmiiiPKfS0_Pf,"aw",@nobits
	.sectionflags	@""
	.align	4
.nv.shared._Z7mysgemmiiiPKfS0_Pf:
	.zero		1824


//--------------------- .nv.shared.reserved.0     --------------------------
	.section	.nv.shared.reserved.0,"aw",@nobits
	.weak		__nv_reservedSMEM_offset_0_alias
	.size		__nv_reservedSMEM_offset_0_alias, 0, 64
	.other		__nv_reservedSMEM_offset_0_alias,@"STO_CUDA_RESERVED_SHARED STV_DEFAULT"
__nv_reservedSMEM_offset_0_alias:
	.zero		0
	.zero		64


//--------------------- .nv.constant0._Z7mysgemmiiiPKfS0_Pf --------------------------
	.section	.nv.constant0._Z7mysgemmiiiPKfS0_Pf,"a",@progbits
	.sectionflags	@""
	.align	4
.nv.constant0._Z7mysgemmiiiPKfS0_Pf:
	.zero		936


//--------------------- SYMBOLS --------------------------

	.type		.nv.reservedSmem.offset0,@object
	.size		.nv.reservedSmem.offset0,0x4
	.type		.nv.reservedSmem.cap,@object
	.size		.nv.reservedSmem.cap,0x4
